	.headerflags	@"EF_CUDA_TEXMODE_UNIFIED EF_CUDA_64BIT_ADDRESS EF_CUDA_SM86 EF_CUDA_VIRTUAL_SM(EF_CUDA_SM86)"
	.elftype	@"ET_EXEC"


//--------------------- .nv.info                  --------------------------
	.section	.nv.info,"",@"SHT_CUDA_INFO"
	.align	4


	//----- nvinfo : EIATTR_REGCOUNT
	.align		4
        /*0000*/ 	.byte	0x04, 0x2f
        /*0002*/ 	.short	(.L_1 - .L_0)
	.align		4
.L_0:
        /*0004*/ 	.word	index@(triton_poi_fused_clone_6)
        /*0008*/ 	.word	0x0000000e


	//----- nvinfo : EIATTR_MIN_STACK_SIZE
	.align		4
.L_1:
        /*000c*/ 	.byte	0x04, 0x12
        /*000e*/ 	.short	(.L_3 - .L_2)
	.align		4
.L_2:
        /*0010*/ 	.word	index@(triton_poi_fused_clone_6)
        /*0014*/ 	.word	0x00000000


	//----- nvinfo : EIATTR_FRAME_SIZE
	.align		4
.L_3:
        /*0018*/ 	.byte	0x04, 0x11
        /*001a*/ 	.short	(.L_5 - .L_4)
	.align		4
.L_4:
        /*001c*/ 	.word	index@(triton_poi_fused_clone_6)
        /*0020*/ 	.word	0x00000000


	//----- nvinfo : EIATTR_MIN_STACK_SIZE
	.align		4
.L_5:
        /*0024*/ 	.byte	0x04, 0x12
        /*0026*/ 	.short	(.L_7 - .L_6)
	.align		4
.L_6:
        /*0028*/ 	.word	index@(triton_poi_fused_clone_6)
        /*002c*/ 	.word	0x00000000
.L_7:


//--------------------- .nv.info.triton_poi_fused_clone_6 --------------------------
	.section	.nv.info.triton_poi_fused_clone_6,"",@"SHT_CUDA_INFO"
	.sectionflags	@""
	.align	4


	//----- nvinfo : EIATTR_CUDA_API_VERSION
	.align		4
        /*0000*/ 	.byte	0x04, 0x37
        /*0002*/ 	.short	(.L_9 - .L_8)
.L_8:
        /*0004*/ 	.word	0x0000007c


	//----- nvinfo : EIATTR_SW2861232_WAR
	.align		4
.L_9:
        /*0008*/ 	.byte	0x01, 0x35
	.zero		2


	//----- nvinfo : EIATTR_PARAM_CBANK
	.align		4
        /*000c*/ 	.byte	0x04, 0x0a
        /*000e*/ 	.short	(.L_11 - .L_10)
	.align		4
.L_10:
        /*0010*/ 	.word	index@(.nv.constant0.triton_poi_fused_clone_6)
        /*0014*/ 	.short	0x0160
        /*0016*/ 	.short	0x0020


	//----- nvinfo : EIATTR_CBANK_PARAM_SIZE
	.align		4
.L_11:
        /*0018*/ 	.byte	0x03, 0x19
        /*001a*/ 	.short	0x0020


	//----- nvinfo : EIATTR_KPARAM_INFO
	.align		4
        /*001c*/ 	.byte	0x04, 0x17
        /*001e*/ 	.short	(.L_13 - .L_12)
.L_12:
        /*0020*/ 	.word	0x00000000
        /*0024*/ 	.short	0x0003
        /*0026*/ 	.short	0x0018
        /*0028*/ 	.byte	0x00, 0xf4, 0x21, 0x00


	//----- nvinfo : EIATTR_KPARAM_INFO
	.align		4
.L_13:
        /*002c*/ 	.byte	0x04, 0x17
        /*002e*/ 	.short	(.L_15 - .L_14)
.L_14:
        /*0030*/ 	.word	0x00000000
        /*0034*/ 	.short	0x0002
        /*0036*/ 	.short	0x0010
        /*0038*/ 	.byte	0x00, 0xf0, 0x11, 0x00


	//----- nvinfo : EIATTR_KPARAM_INFO
	.align		4
.L_15:
        /*003c*/ 	.byte	0x04, 0x17
        /*003e*/ 	.short	(.L_17 - .L_16)
.L_16:
        /*0040*/ 	.word	0x00000000
        /*0044*/ 	.short	0x0001
        /*0046*/ 	.short	0x0008
        /*0048*/ 	.byte	0x00, 0xf4, 0x21, 0x00


	//----- nvinfo : EIATTR_KPARAM_INFO
	.align		4
.L_17:
        /*004c*/ 	.byte	0x04, 0x17
        /*004e*/ 	.short	(.L_19 - .L_18)
.L_18:
        /*0050*/ 	.word	0x00000000
        /*0054*/ 	.short	0x0000
        /*0056*/ 	.short	0x0000
        /*0058*/ 	.byte	0x00, 0xf4, 0x21, 0x00


	//----- nvinfo : EIATTR_MAXREG_COUNT
	.align		4
.L_19:
        /*005c*/ 	.byte	0x03, 0x1b
        /*005e*/ 	.short	0x00ff


	//----- nvinfo : EIATTR_EXIT_INSTR_OFFSETS
	.align		4
        /*0060*/ 	.byte	0x04, 0x1c
        /*0062*/ 	.short	(.L_21 - .L_20)


	//   ....[0]....
.L_20:
        /*0064*/ 	.word	0x00000100


	//----- nvinfo : EIATTR_REQNTID
	.align		4
.L_21:
        /*0068*/ 	.byte	0x04, 0x10
        /*006a*/ 	.short	(.L_23 - .L_22)
.L_22:
        /*006c*/ 	.word	0x00000080
        /*0070*/ 	.word	0x00000001
        /*0074*/ 	.word	0x00000001
.L_23:


//--------------------- .nv.callgraph             --------------------------
	.section	.nv.callgraph,"",@"SHT_CUDA_CALLGRAPH"
	.align	4
	.sectionentsize	8
	.align		4
        /*0000*/ 	.word	0x00000000
	.align		4
        /*0004*/ 	.word	0xffffffff
	.align		4
        /*0008*/ 	.word	0x00000000
	.align		4
        /*000c*/ 	.word	0xfffffffe
	.align		4
        /*0010*/ 	.word	0x00000000
	.align		4
        /*0014*/ 	.word	0xfffffffd
	.align		4
        /*0018*/ 	.word	0x00000000
	.align		4
        /*001c*/ 	.word	0xfffffffc


//--------------------- .nv.rel.action            --------------------------
	.section	.nv.rel.action,"",@"SHT_CUDA_RELOCINFO"
	.align	8
	.sectionentsize	8
        /*0000*/ 	.byte	0x73, 0x00, 0x00, 0x00, 0x00, 0x00, 0x00, 0x00, 0x00, 0x00, 0x00, 0x11, 0x25, 0x00, 0x05, 0x36


//--------------------- .nv.constant0.triton_poi_fused_clone_6 --------------------------
	.section	.nv.constant0.triton_poi_fused_clone_6,"a",@progbits
	.sectionflags	@""
	.align	4
.nv.constant0.triton_poi_fused_clone_6:
	.zero		384


//--------------------- .text.triton_poi_fused_clone_6 --------------------------
	.section	.text.triton_poi_fused_clone_6,"ax",@progbits
	.sectioninfo	@"SHI_REGISTERS=14"
	.align	128
        .global         triton_poi_fused_clone_6
        .type           triton_poi_fused_clone_6,@function
        .size           triton_poi_fused_clone_6,(.L_x_1 - triton_poi_fused_clone_6)
        .other          triton_poi_fused_clone_6,@"STO_CUDA_ENTRY STV_DEFAULT"
triton_poi_fused_clone_6:
.text.triton_poi_fused_clone_6:
[----:B------:R-:W-:Y:S02]  /*0000*/  MOV R1, c[0x0][0x28] ;  /* 0x00000a0000017a02 */ /* 0x000fe40000000f00 */
[----:B------:R-:W0:Y:S01]  /*0010*/  S2R R0, SR_TID.X ;  /* 0x0000000000007919 */ /* 0x000e220000002100 */
[----:B------:R-:W-:Y:S01]  /*0020*/  MOV R4, 0x2 ;  /* 0x0000000200047802 */ /* 0x000fe20000000f00 */
[----:B------:R-:W-:Y:S02]  /*0030*/  ULDC.64 UR4, c[0x0][0x118] ;  /* 0x0000460000047ab9 */ /* 0x000fe40000000a00 */
[----:B------:R-:W1:Y:S01]  /*0040*/  S2R R3, SR_CTAID.X ;  /* 0x0000000000037919 */ /* 0x000e620000002500 */
[----:B0-----:R-:W-:-:S04]  /*0050*/  SHF.L.U32 R0, R0, 0x3, RZ ;  /* 0x0000000300007819 */ /* 0x001fc800000006ff */
[----:B------:R-:W-:-:S04]  /*0060*/  LOP3.LUT R0, R0, 0x3f8, RZ, 0xc0, !PT ;  /* 0x000003f800007812 */ /* 0x000fc800078ec0ff */
[----:B-1----:R-:W-:-:S05]  /*0070*/  LEA R0, R3, R0, 0xa ;  /* 0x0000000003007211 */ /* 0x002fca00078e50ff */
[----:B------:R-:W-:-:S05]  /*0080*/  IMAD.HI R2, R0, 0x2aaaaaab, RZ ;  /* 0x2aaaaaab00027827 */ /* 0x000fca00078e02ff */
[----:B------:R-:W-:-:S04]  /*0090*/  SHF.R.U32.HI R3, RZ, 0x1f, R2 ;  /* 0x0000001fff037819 */ /* 0x000fc80000011602 */
[----:B------:R-:W-:-:S05]  /*00a0*/  LEA.HI R3, R2, R3, RZ, 0x11 ;  /* 0x0000000302037211 */ /* 0x000fca00078f88ff */
[----:B------:R-:W-:-:S04]  /*00b0*/  IMAD R3, R3, 0x300000, R0 ;  /* 0x0030000003037824 */ /* 0x000fc800078e0200 */
[----:B------:R-:W-:-:S05]  /*00c0*/  IMAD.WIDE R2, R3, R4, c[0x0][0x160] ;  /* 0x0000580003027625 */ /* 0x000fca00078e0204 */
[----:B------:R-:W2:Y:S01]  /*00d0*/  LDG.E.128 R8, [R2.64] ;  /* 0x0000000402087981 */ /* 0x000ea2000c1e1d00 */
[----:B------:R-:W-:-:S05]  /*00e0*/  IMAD.WIDE R4, R0, R4, c[0x0][0x168] ;  /* 0x00005a0000047625 */ /* 0x000fca00078e0204 */
[----:B--2---:R-:W-:Y:S01]  /*00f0*/  STG.E.128 [R4.64], R8 ;  /* 0x0000000804007986 */ /* 0x004fe2000c101d04 */
[----:B------:R-:W-:Y:S05]  /*0100*/  EXIT ;  /* 0x000000000000794d */ /* 0x000fea0003800000 */
.L_x_0:
[----:B------:R-:W-:-:S00]  /*0110*/  BRA `(.L_x_0) ;  /* 0xfffffff000007947 */ /* 0x000fc0000383ffff */
[----:B------:R-:W-:-:S00]  /*0120*/  NOP ;  /* 0x0000000000007918 */ /* 0x000fc00000000000 */
        /* <DEDUP_REMOVED lines=13> */
.L_x_1:
